	.headerflags	@"EF_CUDA_TEXMODE_UNIFIED EF_CUDA_64BIT_ADDRESS EF_CUDA_ACCELERATORS EF_CUDA_SM90 EF_CUDA_VIRTUAL_SM(EF_CUDA_SM90)"
	.elftype	@"ET_EXEC"


//--------------------- .nv.info                  --------------------------
	.section	.nv.info,"",@"SHT_CUDA_INFO"
	.align	4


	//----- nvinfo : EIATTR_REGCOUNT
	.align		4
        /*0000*/ 	.byte	0x04, 0x2f
        /*0002*/ 	.short	(.L_1 - .L_0)
	.align		4
.L_0:
        /*0004*/ 	.word	index@(triton_poi_fused__native_batch_norm_legit_no_training_mul_sigmoid_13)
        /*0008*/ 	.word	0x0000000c


	//----- nvinfo : EIATTR_MIN_STACK_SIZE
	.align		4
.L_1:
        /*000c*/ 	.byte	0x04, 0x12
        /*000e*/ 	.short	(.L_3 - .L_2)
	.align		4
.L_2:
        /*0010*/ 	.word	index@(triton_poi_fused__native_batch_norm_legit_no_training_mul_sigmoid_13)
        /*0014*/ 	.word	0x00000000


	//----- nvinfo : EIATTR_FRAME_SIZE
	.align		4
.L_3:
        /*0018*/ 	.byte	0x04, 0x11
        /*001a*/ 	.short	(.L_5 - .L_4)
	.align		4
.L_4:
        /*001c*/ 	.word	index@(triton_poi_fused__native_batch_norm_legit_no_training_mul_sigmoid_13)
        /*0020*/ 	.word	0x00000000


	//----- nvinfo : EIATTR_MIN_STACK_SIZE
	.align		4
.L_5:
        /*0024*/ 	.byte	0x04, 0x12
        /*0026*/ 	.short	(.L_7 - .L_6)
	.align		4
.L_6:
        /*0028*/ 	.word	index@(triton_poi_fused__native_batch_norm_legit_no_training_mul_sigmoid_13)
        /*002c*/ 	.word	0x00000000
.L_7:


//--------------------- .nv.info.triton_poi_fused__native_batch_norm_legit_no_training_mul_sigmoid_13 --------------------------
	.section	.nv.info.triton_poi_fused__native_batch_norm_legit_no_training_mul_sigmoid_13,"",@"SHT_CUDA_INFO"
	.sectionflags	@""
	.align	4


	//----- nvinfo : EIATTR_CUDA_API_VERSION
	.align		4
        /*0000*/ 	.byte	0x04, 0x37
        /*0002*/ 	.short	(.L_9 - .L_8)
.L_8:
        /*0004*/ 	.word	0x0000007c


	//----- nvinfo : EIATTR_KPARAM_INFO
	.align		4
.L_9:
        /*0008*/ 	.byte	0x04, 0x17
        /*000a*/ 	.short	(.L_11 - .L_10)
.L_10:
        /*000c*/ 	.word	0x00000000
        /*0010*/ 	.short	0x0002
        /*0012*/ 	.short	0x0010
        /*0014*/ 	.byte	0x00, 0xf0, 0x11, 0x00


	//----- nvinfo : EIATTR_KPARAM_INFO
	.align		4
.L_11:
        /*0018*/ 	.byte	0x04, 0x17
        /*001a*/ 	.short	(.L_13 - .L_12)
.L_12:
        /*001c*/ 	.word	0x00000000
        /*0020*/ 	.short	0x0001
        /*0022*/ 	.short	0x0008
        /*0024*/ 	.byte	0x00, 0xf4, 0x21, 0x00


	//----- nvinfo : EIATTR_KPARAM_INFO
	.align		4
.L_13:
        /*0028*/ 	.byte	0x04, 0x17
        /*002a*/ 	.short	(.L_15 - .L_14)
.L_14:
        /*002c*/ 	.word	0x00000000
        /*0030*/ 	.short	0x0000
        /*0032*/ 	.short	0x0000
        /*0034*/ 	.byte	0x00, 0xf4, 0x21, 0x00


	//----- nvinfo : EIATTR_SPARSE_MMA_MASK
	.align		4
.L_15:
        /*0038*/ 	.byte	0x03, 0x50
        /*003a*/ 	.short	0x0000


	//----- nvinfo : EIATTR_MAXREG_COUNT
	.align		4
        /*003c*/ 	.byte	0x03, 0x1b
        /*003e*/ 	.short	0x00ff


	//----- nvinfo : EIATTR_EXIT_INSTR_OFFSETS
	.align		4
        /*0040*/ 	.byte	0x04, 0x1c
        /*0042*/ 	.short	(.L_17 - .L_16)


	//   ....[0]....
.L_16:
        /*0044*/ 	.word	0x00000180


	//   ....[1]....
        /*0048*/ 	.word	0x000001a0


	//----- nvinfo : EIATTR_REQNTID
	.align		4
.L_17:
        /*004c*/ 	.byte	0x04, 0x10
        /*004e*/ 	.short	(.L_19 - .L_18)
.L_18:
        /*0050*/ 	.word	0x00000080
        /*0054*/ 	.word	0x00000001
        /*0058*/ 	.word	0x00000001


	//----- nvinfo : EIATTR_CBANK_PARAM_SIZE
	.align		4
.L_19:
        /*005c*/ 	.byte	0x03, 0x19
        /*005e*/ 	.short	0x0014


	//----- nvinfo : EIATTR_PARAM_CBANK
	.align		4
        /*0060*/ 	.byte	0x04, 0x0a
        /*0062*/ 	.short	(.L_21 - .L_20)
	.align		4
.L_20:
        /*0064*/ 	.word	index@(.nv.constant0.triton_poi_fused__native_batch_norm_legit_no_training_mul_sigmoid_13)
        /*0068*/ 	.short	0x0210
        /*006a*/ 	.short	0x0014


	//----- nvinfo : EIATTR_SW_WAR
	.align		4
.L_21:
        /*006c*/ 	.byte	0x04, 0x36
        /*006e*/ 	.short	(.L_23 - .L_22)
.L_22:
        /*0070*/ 	.word	0x00000008
.L_23:


//--------------------- .nv.callgraph             --------------------------
	.section	.nv.callgraph,"",@"SHT_CUDA_CALLGRAPH"
	.align	4
	.sectionentsize	8
	.align		4
        /*0000*/ 	.word	0x00000000
	.align		4
        /*0004*/ 	.word	0xffffffff
	.align		4
        /*0008*/ 	.word	0x00000000
	.align		4
        /*000c*/ 	.word	0xfffffffe
	.align		4
        /*0010*/ 	.word	0x00000000
	.align		4
        /*0014*/ 	.word	0xfffffffd
	.align		4
        /*0018*/ 	.word	0x00000000
	.align		4
        /*001c*/ 	.word	0xfffffffc


//--------------------- .text.triton_poi_fused__native_batch_norm_legit_no_training_mul_sigmoid_13 --------------------------
	.section	.text.triton_poi_fused__native_batch_norm_legit_no_training_mul_sigmoid_13,"ax",@progbits
	.align	128
        .global         triton_poi_fused__native_batch_norm_legit_no_training_mul_sigmoid_13
        .type           triton_poi_fused__native_batch_norm_legit_no_training_mul_sigmoid_13,@function
        .size           triton_poi_fused__native_batch_norm_legit_no_training_mul_sigmoid_13,(.L_x_1 - triton_poi_fused__native_batch_norm_legit_no_training_mul_sigmoid_13)
        .other          triton_poi_fused__native_batch_norm_legit_no_training_mul_sigmoid_13,@"STO_CUDA_ENTRY STV_DEFAULT"
triton_poi_fused__native_batch_norm_legit_no_training_mul_sigmoid_13:
.text.triton_poi_fused__native_batch_norm_legit_no_training_mul_sigmoid_13:
[----:B------:R-:W0:Y:S02]  /*0000*/  LDC R1, c[0x0][0x28] ;  /* 0x00000a00ff017b82 */ /* 0x000e240000000800 */
[----:B------:R-:W1:Y:S01]  /*0010*/  S2R R0, SR_TID.X ;  /* 0x0000000000007919 */ /* 0x000e620000002100 */
[----:B------:R-:W2:Y:S01]  /*0020*/  LDC.64 R4, c[0x0][0x218] ;  /* 0x00008600ff047b82 */ /* 0x000ea20000000a00 */
[----:B------:R-:W-:Y:S01]  /*0030*/  ULDC.64 UR4, c[0x0][0x208] ;  /* 0x0000820000047ab9 */ /* 0x000fe20000000a00 */
[----:B------:R-:W3:Y:S06]  /*0040*/  S2R R7, SR_CTAID.X ;  /* 0x0000000000077919 */ /* 0x000eec0000002500 */
[----:B------:R-:W4:Y:S01]  /*0050*/  LDC.64 R2, c[0x0][0x210] ;  /* 0x00008400ff027b82 */ /* 0x000f220000000a00 */
[----:B-1----:R-:W-:Y:S01]  /*0060*/  IMAD.SHL.U32 R0, R0, 0x2, RZ ;  /* 0x0000000200007824 */ /* 0x002fe200078e00ff */
[----:B---3--:R-:W-:-:S04]  /*0070*/  SHF.R.S32.HI R6, RZ, 0x17, R7 ;  /* 0x00000017ff067819 */ /* 0x008fc80000011407 */
[----:B------:R-:W-:-:S05]  /*0080*/  LOP3.LUT R0, R0, 0xfe, RZ, 0xc0, !PT ;  /* 0x000000fe00007812 */ /* 0x000fca00078ec0ff */
[----:B------:R-:W-:Y:S01]  /*0090*/  IMAD R7, R7, 0x100, R0 ;  /* 0x0000010007077824 */ /* 0x000fe200078e0200 */
[----:B------:R-:W-:-:S03]  /*00a0*/  SGXT R0, R6, 0x1 ;  /* 0x000000010600781a */ /* 0x000fc60000000200 */
[C---:B----4-:R-:W-:Y:S01]  /*00b0*/  IMAD.WIDE R2, R7.reuse, 0x4, R2 ;  /* 0x0000000407027825 */ /* 0x050fe200078e0202 */
[----:B------:R-:W-:Y:S02]  /*00c0*/  LEA.HI R0, R0, R7, RZ, 0x4 ;  /* 0x0000000700007211 */ /* 0x000fe400078f20ff */
[----:B------:R-:W-:Y:S02]  /*00d0*/  ISETP.GE.AND P0, PT, R7, 0xa00, PT ;  /* 0x00000a000700780c */ /* 0x000fe40003f06270 */
[----:B------:R-:W-:Y:S02]  /*00e0*/  CS2R R6, SRZ ;  /* 0x0000000000067805 */ /* 0x000fe4000001ff00 */
[----:B------:R-:W-:Y:S01]  /*00f0*/  SHF.R.S32.HI R9, RZ, 0x4, R0 ;  /* 0x00000004ff097819 */ /* 0x000fe20000011400 */
[----:B------:R-:W-:-:S04]  /*0100*/  IMAD.MOV.U32 R0, RZ, RZ, RZ ;  /* 0x000000ffff007224 */ /* 0x000fc800078e00ff */
[----:B--2---:R-:W-:Y:S01]  /*0110*/  IMAD.WIDE R4, R9, 0x4, R4 ;  /* 0x0000000409047825 */ /* 0x004fe200078e0204 */
[----:B------:R-:W-:-:S03]  /*0120*/  HFMA2.MMA R9, -RZ, RZ, 0, 0 ;  /* 0x00000000ff097435 */ /* 0x000fc600000001ff */
[----:B------:R-:W2:Y:S04]  /*0130*/  @!P0 LDG.E.64 R6, desc[UR4][R2.64] ;  /* 0x0000000402068981 */ /* 0x000ea8000c1e1b00 */
[----:B------:R-:W2:Y:S04]  /*0140*/  @!P0 LDG.E.EL R0, desc[UR4][R4.64] ;  /* 0x0000000404008981 */ /* 0x000ea8000c2e1900 */
[----:B------:R-:W3:Y:S01]  /*0150*/  @!P0 LDG.E.EL R9, desc[UR4][R4.64] ;  /* 0x0000000404098981 */ /* 0x000ee2000c2e1900 */
[----:B--2---:R-:W-:Y:S01]  /*0160*/  FMUL R7, R0, R7 ;  /* 0x0000000700077220 */ /* 0x004fe20000400000 */
[----:B---3--:R-:W-:Y:S01]  /*0170*/  FMUL R6, R9, R6 ;  /* 0x0000000609067220 */ /* 0x008fe20000400000 */
[----:B------:R-:W-:Y:S06]  /*0180*/  @P0 EXIT ;  /* 0x000000000000094d */ /* 0x000fec0003800000 */
[----:B------:R-:W-:Y:S01]  /*0190*/  STG.E.64 desc[UR4][R2.64], R6 ;  /* 0x0000000602007986 */ /* 0x000fe2000c101b04 */
[----:B------:R-:W-:Y:S05]  /*01a0*/  EXIT ;  /* 0x000000000000794d */ /* 0x000fea0003800000 */
.L_x_0:
[----:B------:R-:W-:-:S00]  /*01b0*/  BRA `(.L_x_0) ;  /* 0xfffffffc00fc7947 */ /* 0x000fc0000383ffff */
[----:B------:R-:W-:-:S00]  /*01c0*/  NOP ;  /* 0x0000000000007918 */ /* 0x000fc00000000000 */
        /* <DEDUP_REMOVED lines=11> */
.L_x_1:


//--------------------- .nv.constant0.triton_poi_fused__native_batch_norm_legit_no_training_mul_sigmoid_13 --------------------------
	.section	.nv.constant0.triton_poi_fused__native_batch_norm_legit_no_training_mul_sigmoid_13,"a",@progbits
	.sectionflags	@""
	.align	4
.nv.constant0.triton_poi_fused__native_batch_norm_legit_no_training_mul_sigmoid_13:
	.zero		548
